//
// Generated by NVIDIA NVVM Compiler
//
// Compiler Build ID: CL-36424714
// Cuda compilation tools, release 13.0, V13.0.88
// Based on NVVM 20.0.0
//

.version 9.0
.target sm_100
.address_size 64

	// .globl	_ZN3cub18CUB_300001_SM_10006detail11EmptyKernelIvEEvv
.global .align 1 .b8 _ZN41_INTERNAL_aff1bcf8_4_k_cu_5ed525ad_2428904cuda3std3__45__cpo5beginE[1];
.global .align 1 .b8 _ZN41_INTERNAL_aff1bcf8_4_k_cu_5ed525ad_2428904cuda3std3__45__cpo3endE[1];
.global .align 1 .b8 _ZN41_INTERNAL_aff1bcf8_4_k_cu_5ed525ad_2428904cuda3std3__45__cpo6cbeginE[1];
.global .align 1 .b8 _ZN41_INTERNAL_aff1bcf8_4_k_cu_5ed525ad_2428904cuda3std3__45__cpo4cendE[1];
.global .align 1 .b8 _ZN41_INTERNAL_aff1bcf8_4_k_cu_5ed525ad_2428904cuda3std3__45__cpo6rbeginE[1];
.global .align 1 .b8 _ZN41_INTERNAL_aff1bcf8_4_k_cu_5ed525ad_2428904cuda3std3__45__cpo4rendE[1];
.global .align 1 .b8 _ZN41_INTERNAL_aff1bcf8_4_k_cu_5ed525ad_2428904cuda3std3__45__cpo7crbeginE[1];
.global .align 1 .b8 _ZN41_INTERNAL_aff1bcf8_4_k_cu_5ed525ad_2428904cuda3std3__45__cpo5crendE[1];
.global .align 1 .b8 _ZN41_INTERNAL_aff1bcf8_4_k_cu_5ed525ad_2428904cuda3std3__443_GLOBAL__N__aff1bcf8_4_k_cu_5ed525ad_2428906ignoreE[1];
.global .align 1 .b8 _ZN41_INTERNAL_aff1bcf8_4_k_cu_5ed525ad_2428904cuda3std3__419piecewise_constructE[1];
.global .align 1 .b8 _ZN41_INTERNAL_aff1bcf8_4_k_cu_5ed525ad_2428904cuda3std3__48in_placeE[1];
.global .align 1 .b8 _ZN41_INTERNAL_aff1bcf8_4_k_cu_5ed525ad_2428904cuda3std3__420unreachable_sentinelE[1];
.global .align 1 .b8 _ZN41_INTERNAL_aff1bcf8_4_k_cu_5ed525ad_2428904cuda3std3__47nulloptE[1];
.global .align 1 .b8 _ZN41_INTERNAL_aff1bcf8_4_k_cu_5ed525ad_2428904cuda3std3__48unexpectE[1];
.global .align 1 .b8 _ZN41_INTERNAL_aff1bcf8_4_k_cu_5ed525ad_2428904cuda3std6ranges3__45__cpo4swapE[1];
.global .align 1 .b8 _ZN41_INTERNAL_aff1bcf8_4_k_cu_5ed525ad_2428904cuda3std6ranges3__45__cpo9iter_moveE[1];
.global .align 1 .b8 _ZN41_INTERNAL_aff1bcf8_4_k_cu_5ed525ad_2428904cuda3std6ranges3__45__cpo5beginE[1];
.global .align 1 .b8 _ZN41_INTERNAL_aff1bcf8_4_k_cu_5ed525ad_2428904cuda3std6ranges3__45__cpo3endE[1];
.global .align 1 .b8 _ZN41_INTERNAL_aff1bcf8_4_k_cu_5ed525ad_2428904cuda3std6ranges3__45__cpo6cbeginE[1];
.global .align 1 .b8 _ZN41_INTERNAL_aff1bcf8_4_k_cu_5ed525ad_2428904cuda3std6ranges3__45__cpo4cendE[1];
.global .align 1 .b8 _ZN41_INTERNAL_aff1bcf8_4_k_cu_5ed525ad_2428904cuda3std6ranges3__45__cpo7advanceE[1];
.global .align 1 .b8 _ZN41_INTERNAL_aff1bcf8_4_k_cu_5ed525ad_2428904cuda3std6ranges3__45__cpo9iter_swapE[1];
.global .align 1 .b8 _ZN41_INTERNAL_aff1bcf8_4_k_cu_5ed525ad_2428904cuda3std6ranges3__45__cpo4nextE[1];
.global .align 1 .b8 _ZN41_INTERNAL_aff1bcf8_4_k_cu_5ed525ad_2428904cuda3std6ranges3__45__cpo4prevE[1];
.global .align 1 .b8 _ZN41_INTERNAL_aff1bcf8_4_k_cu_5ed525ad_2428904cuda3std6ranges3__45__cpo4dataE[1];
.global .align 1 .b8 _ZN41_INTERNAL_aff1bcf8_4_k_cu_5ed525ad_2428904cuda3std6ranges3__45__cpo5cdataE[1];
.global .align 1 .b8 _ZN41_INTERNAL_aff1bcf8_4_k_cu_5ed525ad_2428904cuda3std6ranges3__45__cpo4sizeE[1];
.global .align 1 .b8 _ZN41_INTERNAL_aff1bcf8_4_k_cu_5ed525ad_2428904cuda3std6ranges3__45__cpo5ssizeE[1];
.global .align 1 .b8 _ZN41_INTERNAL_aff1bcf8_4_k_cu_5ed525ad_2428904cuda3std6ranges3__45__cpo8distanceE[1];
.global .align 1 .b8 _ZN41_INTERNAL_aff1bcf8_4_k_cu_5ed525ad_2428906thrust24THRUST_300001_SM_1000_NS8cuda_cub3parE[1];
.global .align 1 .b8 _ZN41_INTERNAL_aff1bcf8_4_k_cu_5ed525ad_2428906thrust24THRUST_300001_SM_1000_NS8cuda_cub10par_nosyncE[1];
.global .align 1 .b8 _ZN41_INTERNAL_aff1bcf8_4_k_cu_5ed525ad_2428906thrust24THRUST_300001_SM_1000_NS6system6detail10sequential3seqE[1];
.global .align 1 .b8 _ZN41_INTERNAL_aff1bcf8_4_k_cu_5ed525ad_2428906thrust24THRUST_300001_SM_1000_NS12placeholders2_1E[1];
.global .align 1 .b8 _ZN41_INTERNAL_aff1bcf8_4_k_cu_5ed525ad_2428906thrust24THRUST_300001_SM_1000_NS12placeholders2_2E[1];
.global .align 1 .b8 _ZN41_INTERNAL_aff1bcf8_4_k_cu_5ed525ad_2428906thrust24THRUST_300001_SM_1000_NS12placeholders2_3E[1];
.global .align 1 .b8 _ZN41_INTERNAL_aff1bcf8_4_k_cu_5ed525ad_2428906thrust24THRUST_300001_SM_1000_NS12placeholders2_4E[1];
.global .align 1 .b8 _ZN41_INTERNAL_aff1bcf8_4_k_cu_5ed525ad_2428906thrust24THRUST_300001_SM_1000_NS12placeholders2_5E[1];
.global .align 1 .b8 _ZN41_INTERNAL_aff1bcf8_4_k_cu_5ed525ad_2428906thrust24THRUST_300001_SM_1000_NS12placeholders2_6E[1];
.global .align 1 .b8 _ZN41_INTERNAL_aff1bcf8_4_k_cu_5ed525ad_2428906thrust24THRUST_300001_SM_1000_NS12placeholders2_7E[1];
.global .align 1 .b8 _ZN41_INTERNAL_aff1bcf8_4_k_cu_5ed525ad_2428906thrust24THRUST_300001_SM_1000_NS12placeholders2_8E[1];
.global .align 1 .b8 _ZN41_INTERNAL_aff1bcf8_4_k_cu_5ed525ad_2428906thrust24THRUST_300001_SM_1000_NS12placeholders2_9E[1];
.global .align 1 .b8 _ZN41_INTERNAL_aff1bcf8_4_k_cu_5ed525ad_2428906thrust24THRUST_300001_SM_1000_NS12placeholders3_10E[1];
.global .align 1 .b8 _ZN41_INTERNAL_aff1bcf8_4_k_cu_5ed525ad_2428906thrust24THRUST_300001_SM_1000_NS3seqE[1];

.visible .entry _ZN3cub18CUB_300001_SM_10006detail11EmptyKernelIvEEvv()
{


	ret;

}


// ===== COMPILED SASS (sm_100) =====

	.target	sm_100

	.elftype	@"ET_EXEC"


//--------------------- .note.nv.tkinfo           --------------------------
	.section	.note.nv.tkinfo,"",@"SHT_NOTE"
	.sectionflags	@"SHF_NOTE_NV_TKINFO"
	.tkinfo
        /*0018*/ 	.word	0x00000002
        /*0030*/ 	.string	""
        /*0030*/ 	.string	"ptxas"
        /*0030*/ 	.string	"Cuda compilation tools, release 13.0, V13.0.88"
        /*0030*/ 	.string	"Build cuda_13.0.r13.0/compiler.36424714_0"
        /*0030*/ 	.string	"-arch sm_100 -m 64 "



//--------------------- .note.nv.cuinfo           --------------------------
	.section	.note.nv.cuinfo,"",@"SHT_NOTE"
	.sectionflags	@"SHF_NOTE_NV_CUINFO"
        /*0018*/ 	.short	0x0002
        /*001a*/ 	.short	0x0064
        /*001c*/ 	.short	0x0082
	.zero		2


//--------------------- .nv.info                  --------------------------
	.section	.nv.info,"",@"SHT_CUDA_INFO"
	.align	4


	//----- nvinfo : EIATTR_REGCOUNT
	.align		4
        /*0000*/ 	.byte	0x04, 0x2f
        /*0002*/ 	.short	(.L_44 - .L_43)
	.align		4
.L_43:
        /*0004*/ 	.word	index@(_ZN3cub18CUB_300001_SM_10006detail11EmptyKernelIvEEvv)
        /*0008*/ 	.word	0x00000004


	//----- nvinfo : EIATTR_FRAME_SIZE
	.align		4
.L_44:
        /*000c*/ 	.byte	0x04, 0x11
        /*000e*/ 	.short	(.L_46 - .L_45)
	.align		4
.L_45:
        /*0010*/ 	.word	index@(_ZN3cub18CUB_300001_SM_10006detail11EmptyKernelIvEEvv)
        /*0014*/ 	.word	0x00000000


	//----- nvinfo : EIATTR_MIN_STACK_SIZE
	.align		4
.L_46:
        /*0018*/ 	.byte	0x04, 0x12
        /*001a*/ 	.short	(.L_48 - .L_47)
	.align		4
.L_47:
        /*001c*/ 	.word	index@(_ZN3cub18CUB_300001_SM_10006detail11EmptyKernelIvEEvv)
        /*0020*/ 	.word	0x00000000
.L_48:


//--------------------- .nv.compat                --------------------------
	.section	.nv.compat,"",@"SHT_CUDA_COMPAT_INFO"
	.align	4
        /*0000*/ 	.byte	0x02, 0x09, 0x00, 0x00, 0x02, 0x02, 0x01, 0x00, 0x02, 0x05, 0x05, 0x00, 0x03, 0x07, 0x01, 0x01
        /*0010*/ 	.byte	0x02, 0x03, 0x00, 0x00, 0x02, 0x06, 0x01, 0x00, 0x04, 0x0b, 0x08, 0x00, 0x09, 0x00, 0x00, 0x00
        /*0020*/ 	.byte	0x00, 0x00, 0x00, 0x00


//--------------------- .nv.info._ZN3cub18CUB_300001_SM_10006detail11EmptyKernelIvEEvv --------------------------
	.section	.nv.info._ZN3cub18CUB_300001_SM_10006detail11EmptyKernelIvEEvv,"",@"SHT_CUDA_INFO"
	.sectionflags	@""
	.align	4


	//----- nvinfo : EIATTR_CUDA_API_VERSION
	.align		4
        /*0000*/ 	.byte	0x04, 0x37
        /*0002*/ 	.short	(.L_50 - .L_49)
.L_49:
        /*0004*/ 	.word	0x00000082


	//----- nvinfo : EIATTR_SPARSE_MMA_MASK
	.align		4
.L_50:
        /*0008*/ 	.byte	0x03, 0x50
        /*000a*/ 	.short	0x0000


	//----- nvinfo : EIATTR_MAXREG_COUNT
	.align		4
        /*000c*/ 	.byte	0x03, 0x1b
        /*000e*/ 	.short	0x00ff


	//----- nvinfo : EIATTR_MERCURY_ISA_VERSION
	.align		4
        /*0010*/ 	.byte	0x03, 0x5f
        /*0012*/ 	.short	0x0101


	//----- nvinfo : EIATTR_VRC_CTA_INIT_COUNT
	.align		4
        /*0014*/ 	.byte	0x02, 0x4a
	.zero		1
	.zero		1


	//----- nvinfo : EIATTR_EXIT_INSTR_OFFSETS
	.align		4
        /*0018*/ 	.byte	0x04, 0x1c
        /*001a*/ 	.short	(.L_52 - .L_51)


	//   ....[0]....
.L_51:
        /*001c*/ 	.word	0x00000010


	//----- nvinfo : EIATTR_SW_WAR
	.align		4
.L_52:
        /*0020*/ 	.byte	0x04, 0x36
        /*0022*/ 	.short	(.L_54 - .L_53)
.L_53:
        /*0024*/ 	.word	0x00000008
.L_54:


//--------------------- .nv.callgraph             --------------------------
	.section	.nv.callgraph,"",@"SHT_CUDA_CALLGRAPH"
	.align	4
	.sectionentsize	8
	.align		4
        /*0000*/ 	.word	0x00000000
	.align		4
        /*0004*/ 	.word	0xffffffff
	.align		4
        /*0008*/ 	.word	0x00000000
	.align		4
        /*000c*/ 	.word	0xfffffffe
	.align		4
        /*0010*/ 	.word	0x00000000
	.align		4
        /*0014*/ 	.word	0xfffffffd
	.align		4
        /*0018*/ 	.word	0x00000000
	.align		4
        /*001c*/ 	.word	0xfffffffc


//--------------------- .nv.constant4             --------------------------
	.section	.nv.constant4,"a",@progbits
	.align	8
	.align		8
.nv.constant4:
        /*0000*/ 	.dword	_ZN41_INTERNAL_aff1bcf8_4_k_cu_5ed525ad_2432664cuda3std3__45__cpo5beginE
	.align		8
        /*0008*/ 	.dword	_ZN41_INTERNAL_aff1bcf8_4_k_cu_5ed525ad_2432664cuda3std3__45__cpo3endE
	.align		8
        /*0010*/ 	.dword	_ZN41_INTERNAL_aff1bcf8_4_k_cu_5ed525ad_2432664cuda3std3__45__cpo6cbeginE
	.align		8
        /*0018*/ 	.dword	_ZN41_INTERNAL_aff1bcf8_4_k_cu_5ed525ad_2432664cuda3std3__45__cpo4cendE
	.align		8
        /*0020*/ 	.dword	_ZN41_INTERNAL_aff1bcf8_4_k_cu_5ed525ad_2432664cuda3std3__45__cpo6rbeginE
	.align		8
        /*0028*/ 	.dword	_ZN41_INTERNAL_aff1bcf8_4_k_cu_5ed525ad_2432664cuda3std3__45__cpo4rendE
	.align		8
        /*0030*/ 	.dword	_ZN41_INTERNAL_aff1bcf8_4_k_cu_5ed525ad_2432664cuda3std3__45__cpo7crbeginE
	.align		8
        /*0038*/ 	.dword	_ZN41_INTERNAL_aff1bcf8_4_k_cu_5ed525ad_2432664cuda3std3__45__cpo5crendE
	.align		8
        /*0040*/ 	.dword	_ZN41_INTERNAL_aff1bcf8_4_k_cu_5ed525ad_2432664cuda3std3__443_GLOBAL__N__aff1bcf8_4_k_cu_5ed525ad_2432666ignoreE
	.align		8
        /*0048*/ 	.dword	_ZN41_INTERNAL_aff1bcf8_4_k_cu_5ed525ad_2432664cuda3std3__419piecewise_constructE
	.align		8
        /*0050*/ 	.dword	_ZN41_INTERNAL_aff1bcf8_4_k_cu_5ed525ad_2432664cuda3std3__48in_placeE
	.align		8
        /*0058*/ 	.dword	_ZN41_INTERNAL_aff1bcf8_4_k_cu_5ed525ad_2432664cuda3std3__420unreachable_sentinelE
	.align		8
        /*0060*/ 	.dword	_ZN41_INTERNAL_aff1bcf8_4_k_cu_5ed525ad_2432664cuda3std3__47nulloptE
	.align		8
        /*0068*/ 	.dword	_ZN41_INTERNAL_aff1bcf8_4_k_cu_5ed525ad_2432664cuda3std3__48unexpectE
	.align		8
        /*0070*/ 	.dword	_ZN41_INTERNAL_aff1bcf8_4_k_cu_5ed525ad_2432664cuda3std6ranges3__45__cpo4swapE
	.align		8
        /*0078*/ 	.dword	_ZN41_INTERNAL_aff1bcf8_4_k_cu_5ed525ad_2432664cuda3std6ranges3__45__cpo9iter_moveE
	.align		8
        /*0080*/ 	.dword	_ZN41_INTERNAL_aff1bcf8_4_k_cu_5ed525ad_2432664cuda3std6ranges3__45__cpo5beginE
	.align		8
        /*0088*/ 	.dword	_ZN41_INTERNAL_aff1bcf8_4_k_cu_5ed525ad_2432664cuda3std6ranges3__45__cpo3endE
	.align		8
        /*0090*/ 	.dword	_ZN41_INTERNAL_aff1bcf8_4_k_cu_5ed525ad_2432664cuda3std6ranges3__45__cpo6cbeginE
	.align		8
        /*0098*/ 	.dword	_ZN41_INTERNAL_aff1bcf8_4_k_cu_5ed525ad_2432664cuda3std6ranges3__45__cpo4cendE
	.align		8
        /*00a0*/ 	.dword	_ZN41_INTERNAL_aff1bcf8_4_k_cu_5ed525ad_2432664cuda3std6ranges3__45__cpo7advanceE
	.align		8
        /*00a8*/ 	.dword	_ZN41_INTERNAL_aff1bcf8_4_k_cu_5ed525ad_2432664cuda3std6ranges3__45__cpo9iter_swapE
	.align		8
        /*00b0*/ 	.dword	_ZN41_INTERNAL_aff1bcf8_4_k_cu_5ed525ad_2432664cuda3std6ranges3__45__cpo4nextE
	.align		8
        /*00b8*/ 	.dword	_ZN41_INTERNAL_aff1bcf8_4_k_cu_5ed525ad_2432664cuda3std6ranges3__45__cpo4prevE
	.align		8
        /*00c0*/ 	.dword	_ZN41_INTERNAL_aff1bcf8_4_k_cu_5ed525ad_2432664cuda3std6ranges3__45__cpo4dataE
	.align		8
        /*00c8*/ 	.dword	_ZN41_INTERNAL_aff1bcf8_4_k_cu_5ed525ad_2432664cuda3std6ranges3__45__cpo5cdataE
	.align		8
        /*00d0*/ 	.dword	_ZN41_INTERNAL_aff1bcf8_4_k_cu_5ed525ad_2432664cuda3std6ranges3__45__cpo4sizeE
	.align		8
        /*00d8*/ 	.dword	_ZN41_INTERNAL_aff1bcf8_4_k_cu_5ed525ad_2432664cuda3std6ranges3__45__cpo5ssizeE
	.align		8
        /*00e0*/ 	.dword	_ZN41_INTERNAL_aff1bcf8_4_k_cu_5ed525ad_2432664cuda3std6ranges3__45__cpo8distanceE
	.align		8
        /*00e8*/ 	.dword	_ZN41_INTERNAL_aff1bcf8_4_k_cu_5ed525ad_2432666thrust24THRUST_300001_SM_1000_NS8cuda_cub3parE
	.align		8
        /*00f0*/ 	.dword	_ZN41_INTERNAL_aff1bcf8_4_k_cu_5ed525ad_2432666thrust24THRUST_300001_SM_1000_NS8cuda_cub10par_nosyncE
	.align		8
        /*00f8*/ 	.dword	_ZN41_INTERNAL_aff1bcf8_4_k_cu_5ed525ad_2432666thrust24THRUST_300001_SM_1000_NS6system6detail10sequential3seqE
	.align		8
        /*0100*/ 	.dword	_ZN41_INTERNAL_aff1bcf8_4_k_cu_5ed525ad_2432666thrust24THRUST_300001_SM_1000_NS12placeholders2_1E
	.align		8
        /*0108*/ 	.dword	_ZN41_INTERNAL_aff1bcf8_4_k_cu_5ed525ad_2432666thrust24THRUST_300001_SM_1000_NS12placeholders2_2E
	.align		8
        /*0110*/ 	.dword	_ZN41_INTERNAL_aff1bcf8_4_k_cu_5ed525ad_2432666thrust24THRUST_300001_SM_1000_NS12placeholders2_3E
	.align		8
        /*0118*/ 	.dword	_ZN41_INTERNAL_aff1bcf8_4_k_cu_5ed525ad_2432666thrust24THRUST_300001_SM_1000_NS12placeholders2_4E
	.align		8
        /*0120*/ 	.dword	_ZN41_INTERNAL_aff1bcf8_4_k_cu_5ed525ad_2432666thrust24THRUST_300001_SM_1000_NS12placeholders2_5E
	.align		8
        /*0128*/ 	.dword	_ZN41_INTERNAL_aff1bcf8_4_k_cu_5ed525ad_2432666thrust24THRUST_300001_SM_1000_NS12placeholders2_6E
	.align		8
        /*0130*/ 	.dword	_ZN41_INTERNAL_aff1bcf8_4_k_cu_5ed525ad_2432666thrust24THRUST_300001_SM_1000_NS12placeholders2_7E
	.align		8
        /*0138*/ 	.dword	_ZN41_INTERNAL_aff1bcf8_4_k_cu_5ed525ad_2432666thrust24THRUST_300001_SM_1000_NS12placeholders2_8E
	.align		8
        /*0140*/ 	.dword	_ZN41_INTERNAL_aff1bcf8_4_k_cu_5ed525ad_2432666thrust24THRUST_300001_SM_1000_NS12placeholders2_9E
	.align		8
        /*0148*/ 	.dword	_ZN41_INTERNAL_aff1bcf8_4_k_cu_5ed525ad_2432666thrust24THRUST_300001_SM_1000_NS12placeholders3_10E
	.align		8
        /*0150*/ 	.dword	_ZN41_INTERNAL_aff1bcf8_4_k_cu_5ed525ad_2432666thrust24THRUST_300001_SM_1000_NS3seqE


//--------------------- .text._ZN3cub18CUB_300001_SM_10006detail11EmptyKernelIvEEvv --------------------------
	.section	.text._ZN3cub18CUB_300001_SM_10006detail11EmptyKernelIvEEvv,"ax",@progbits
	.align	128
        .global         _ZN3cub18CUB_300001_SM_10006detail11EmptyKernelIvEEvv
        .type           _ZN3cub18CUB_300001_SM_10006detail11EmptyKernelIvEEvv,@function
        .size           _ZN3cub18CUB_300001_SM_10006detail11EmptyKernelIvEEvv,(.L_x_1 - _ZN3cub18CUB_300001_SM_10006detail11EmptyKernelIvEEvv)
        .other          _ZN3cub18CUB_300001_SM_10006detail11EmptyKernelIvEEvv,@"STO_CUDA_ENTRY STV_DEFAULT"
_ZN3cub18CUB_300001_SM_10006detail11EmptyKernelIvEEvv:
.text._ZN3cub18CUB_300001_SM_10006detail11EmptyKernelIvEEvv:
[----:B------:R-:W-:Y:S01]  /*0000*/  LDC R1, c[0x0][0x37c] ;  /* 0x0000df00ff017b82 */ /* 0x000fe20000000800 */
[----:B------:R-:W-:Y:S05]  /*0010*/  EXIT ;  /* 0x000000000000794d */ /* 0x000fea0003800000 */
.L_x_0:
[----:B------:R-:W-:-:S00]  /*0020*/  BRA `(.L_x_0) ;  /* 0xfffffffc00fc7947 */ /* 0x000fc0000383ffff */
[----:B------:R-:W-:-:S00]  /*0030*/  NOP ;  /* 0x0000000000007918 */ /* 0x000fc00000000000 */
        /* <DEDUP_REMOVED lines=12> */
.L_x_1:


//--------------------- .nv.shared.reserved.0     --------------------------
	.section	.nv.shared.reserved.0,"aw",@nobits
	.weak		__nv_reservedSMEM_offset_0_alias
	.size		__nv_reservedSMEM_offset_0_alias, 0, 64
	.other		__nv_reservedSMEM_offset_0_alias,@"STO_CUDA_RESERVED_SHARED STV_DEFAULT"
__nv_reservedSMEM_offset_0_alias:
	.zero		0
	.zero		64


//--------------------- .nv.global                --------------------------
	.section	.nv.global,"aw",@nobits
.nv.global:
	.type		_ZN41_INTERNAL_aff1bcf8_4_k_cu_5ed525ad_2432666thrust24THRUST_300001_SM_1000_NS3seqE,@object
	.size		_ZN41_INTERNAL_aff1bcf8_4_k_cu_5ed525ad_2432666thrust24THRUST_300001_SM_1000_NS3seqE,(_ZN41_INTERNAL_aff1bcf8_4_k_cu_5ed525ad_2432664cuda3std3__48in_placeE - _ZN41_INTERNAL_aff1bcf8_4_k_cu_5ed525ad_2432666thrust24THRUST_300001_SM_1000_NS3seqE)
_ZN41_INTERNAL_aff1bcf8_4_k_cu_5ed525ad_2432666thrust24THRUST_300001_SM_1000_NS3seqE:
	.zero		1
	.type		_ZN41_INTERNAL_aff1bcf8_4_k_cu_5ed525ad_2432664cuda3std3__48in_placeE,@object
	.size		_ZN41_INTERNAL_aff1bcf8_4_k_cu_5ed525ad_2432664cuda3std3__48in_placeE,(_ZN41_INTERNAL_aff1bcf8_4_k_cu_5ed525ad_2432664cuda3std6ranges3__45__cpo4sizeE - _ZN41_INTERNAL_aff1bcf8_4_k_cu_5ed525ad_2432664cuda3std3__48in_placeE)
_ZN41_INTERNAL_aff1bcf8_4_k_cu_5ed525ad_2432664cuda3std3__48in_placeE:
	.zero		1
	.type		_ZN41_INTERNAL_aff1bcf8_4_k_cu_5ed525ad_2432664cuda3std6ranges3__45__cpo4sizeE,@object
	.size		_ZN41_INTERNAL_aff1bcf8_4_k_cu_5ed525ad_2432664cuda3std6ranges3__45__cpo4sizeE,(_ZN41_INTERNAL_aff1bcf8_4_k_cu_5ed525ad_2432666thrust24THRUST_300001_SM_1000_NS12placeholders2_3E - _ZN41_INTERNAL_aff1bcf8_4_k_cu_5ed525ad_2432664cuda3std6ranges3__45__cpo4sizeE)
_ZN41_INTERNAL_aff1bcf8_4_k_cu_5ed525ad_2432664cuda3std6ranges3__45__cpo4sizeE:
	.zero		1
	.type		_ZN41_INTERNAL_aff1bcf8_4_k_cu_5ed525ad_2432666thrust24THRUST_300001_SM_1000_NS12placeholders2_3E,@object
	.size		_ZN41_INTERNAL_aff1bcf8_4_k_cu_5ed525ad_2432666thrust24THRUST_300001_SM_1000_NS12placeholders2_3E,(_ZN41_INTERNAL_aff1bcf8_4_k_cu_5ed525ad_2432664cuda3std3__45__cpo6cbeginE - _ZN41_INTERNAL_aff1bcf8_4_k_cu_5ed525ad_2432666thrust24THRUST_300001_SM_1000_NS12placeholders2_3E)
_ZN41_INTERNAL_aff1bcf8_4_k_cu_5ed525ad_2432666thrust24THRUST_300001_SM_1000_NS12placeholders2_3E:
	.zero		1
	.type		_ZN41_INTERNAL_aff1bcf8_4_k_cu_5ed525ad_2432664cuda3std3__45__cpo6cbeginE,@object
	.size		_ZN41_INTERNAL_aff1bcf8_4_k_cu_5ed525ad_2432664cuda3std3__45__cpo6cbeginE,(_ZN41_INTERNAL_aff1bcf8_4_k_cu_5ed525ad_2432664cuda3std6ranges3__45__cpo6cbeginE - _ZN41_INTERNAL_aff1bcf8_4_k_cu_5ed525ad_2432664cuda3std3__45__cpo6cbeginE)
_ZN41_INTERNAL_aff1bcf8_4_k_cu_5ed525ad_2432664cuda3std3__45__cpo6cbeginE:
	.zero		1
	.type		_ZN41_INTERNAL_aff1bcf8_4_k_cu_5ed525ad_2432664cuda3std6ranges3__45__cpo6cbeginE,@object
	.size		_ZN41_INTERNAL_aff1bcf8_4_k_cu_5ed525ad_2432664cuda3std6ranges3__45__cpo6cbeginE,(_ZN41_INTERNAL_aff1bcf8_4_k_cu_5ed525ad_2432666thrust24THRUST_300001_SM_1000_NS12placeholders2_7E - _ZN41_INTERNAL_aff1bcf8_4_k_cu_5ed525ad_2432664cuda3std6ranges3__45__cpo6cbeginE)
_ZN41_INTERNAL_aff1bcf8_4_k_cu_5ed525ad_2432664cuda3std6ranges3__45__cpo6cbeginE:
	.zero		1
	.type		_ZN41_INTERNAL_aff1bcf8_4_k_cu_5ed525ad_2432666thrust24THRUST_300001_SM_1000_NS12placeholders2_7E,@object
	.size		_ZN41_INTERNAL_aff1bcf8_4_k_cu_5ed525ad_2432666thrust24THRUST_300001_SM_1000_NS12placeholders2_7E,(_ZN41_INTERNAL_aff1bcf8_4_k_cu_5ed525ad_2432664cuda3std3__45__cpo7crbeginE - _ZN41_INTERNAL_aff1bcf8_4_k_cu_5ed525ad_2432666thrust24THRUST_300001_SM_1000_NS12placeholders2_7E)
_ZN41_INTERNAL_aff1bcf8_4_k_cu_5ed525ad_2432666thrust24THRUST_300001_SM_1000_NS12placeholders2_7E:
	.zero		1
	.type		_ZN41_INTERNAL_aff1bcf8_4_k_cu_5ed525ad_2432664cuda3std3__45__cpo7crbeginE,@object
	.size		_ZN41_INTERNAL_aff1bcf8_4_k_cu_5ed525ad_2432664cuda3std3__45__cpo7crbeginE,(_ZN41_INTERNAL_aff1bcf8_4_k_cu_5ed525ad_2432664cuda3std6ranges3__45__cpo4nextE - _ZN41_INTERNAL_aff1bcf8_4_k_cu_5ed525ad_2432664cuda3std3__45__cpo7crbeginE)
_ZN41_INTERNAL_aff1bcf8_4_k_cu_5ed525ad_2432664cuda3std3__45__cpo7crbeginE:
	.zero		1
	.type		_ZN41_INTERNAL_aff1bcf8_4_k_cu_5ed525ad_2432664cuda3std6ranges3__45__cpo4nextE,@object
	.size		_ZN41_INTERNAL_aff1bcf8_4_k_cu_5ed525ad_2432664cuda3std6ranges3__45__cpo4nextE,(_ZN41_INTERNAL_aff1bcf8_4_k_cu_5ed525ad_2432664cuda3std6ranges3__45__cpo4swapE - _ZN41_INTERNAL_aff1bcf8_4_k_cu_5ed525ad_2432664cuda3std6ranges3__45__cpo4nextE)
_ZN41_INTERNAL_aff1bcf8_4_k_cu_5ed525ad_2432664cuda3std6ranges3__45__cpo4nextE:
	.zero		1
	.type		_ZN41_INTERNAL_aff1bcf8_4_k_cu_5ed525ad_2432664cuda3std6ranges3__45__cpo4swapE,@object
	.size		_ZN41_INTERNAL_aff1bcf8_4_k_cu_5ed525ad_2432664cuda3std6ranges3__45__cpo4swapE,(_ZN41_INTERNAL_aff1bcf8_4_k_cu_5ed525ad_2432666thrust24THRUST_300001_SM_1000_NS8cuda_cub10par_nosyncE - _ZN41_INTERNAL_aff1bcf8_4_k_cu_5ed525ad_2432664cuda3std6ranges3__45__cpo4swapE)
_ZN41_INTERNAL_aff1bcf8_4_k_cu_5ed525ad_2432664cuda3std6ranges3__45__cpo4swapE:
	.zero		1
	.type		_ZN41_INTERNAL_aff1bcf8_4_k_cu_5ed525ad_2432666thrust24THRUST_300001_SM_1000_NS8cuda_cub10par_nosyncE,@object
	.size		_ZN41_INTERNAL_aff1bcf8_4_k_cu_5ed525ad_2432666thrust24THRUST_300001_SM_1000_NS8cuda_cub10par_nosyncE,(_ZN41_INTERNAL_aff1bcf8_4_k_cu_5ed525ad_2432666thrust24THRUST_300001_SM_1000_NS12placeholders2_9E - _ZN41_INTERNAL_aff1bcf8_4_k_cu_5ed525ad_2432666thrust24THRUST_300001_SM_1000_NS8cuda_cub10par_nosyncE)
_ZN41_INTERNAL_aff1bcf8_4_k_cu_5ed525ad_2432666thrust24THRUST_300001_SM_1000_NS8cuda_cub10par_nosyncE:
	.zero		1
	.type		_ZN41_INTERNAL_aff1bcf8_4_k_cu_5ed525ad_2432666thrust24THRUST_300001_SM_1000_NS12placeholders2_9E,@object
	.size		_ZN41_INTERNAL_aff1bcf8_4_k_cu_5ed525ad_2432666thrust24THRUST_300001_SM_1000_NS12placeholders2_9E,(_ZN41_INTERNAL_aff1bcf8_4_k_cu_5ed525ad_2432664cuda3std3__443_GLOBAL__N__aff1bcf8_4_k_cu_5ed525ad_2432666ignoreE - _ZN41_INTERNAL_aff1bcf8_4_k_cu_5ed525ad_2432666thrust24THRUST_300001_SM_1000_NS12placeholders2_9E)
_ZN41_INTERNAL_aff1bcf8_4_k_cu_5ed525ad_2432666thrust24THRUST_300001_SM_1000_NS12placeholders2_9E:
	.zero		1
	.type		_ZN41_INTERNAL_aff1bcf8_4_k_cu_5ed525ad_2432664cuda3std3__443_GLOBAL__N__aff1bcf8_4_k_cu_5ed525ad_2432666ignoreE,@object
	.size		_ZN41_INTERNAL_aff1bcf8_4_k_cu_5ed525ad_2432664cuda3std3__443_GLOBAL__N__aff1bcf8_4_k_cu_5ed525ad_2432666ignoreE,(_ZN41_INTERNAL_aff1bcf8_4_k_cu_5ed525ad_2432664cuda3std6ranges3__45__cpo4dataE - _ZN41_INTERNAL_aff1bcf8_4_k_cu_5ed525ad_2432664cuda3std3__443_GLOBAL__N__aff1bcf8_4_k_cu_5ed525ad_2432666ignoreE)
_ZN41_INTERNAL_aff1bcf8_4_k_cu_5ed525ad_2432664cuda3std3__443_GLOBAL__N__aff1bcf8_4_k_cu_5ed525ad_2432666ignoreE:
	.zero		1
	.type		_ZN41_INTERNAL_aff1bcf8_4_k_cu_5ed525ad_2432664cuda3std6ranges3__45__cpo4dataE,@object
	.size		_ZN41_INTERNAL_aff1bcf8_4_k_cu_5ed525ad_2432664cuda3std6ranges3__45__cpo4dataE,(_ZN41_INTERNAL_aff1bcf8_4_k_cu_5ed525ad_2432666thrust24THRUST_300001_SM_1000_NS12placeholders2_1E - _ZN41_INTERNAL_aff1bcf8_4_k_cu_5ed525ad_2432664cuda3std6ranges3__45__cpo4dataE)
_ZN41_INTERNAL_aff1bcf8_4_k_cu_5ed525ad_2432664cuda3std6ranges3__45__cpo4dataE:
	.zero		1
	.type		_ZN41_INTERNAL_aff1bcf8_4_k_cu_5ed525ad_2432666thrust24THRUST_300001_SM_1000_NS12placeholders2_1E,@object
	.size		_ZN41_INTERNAL_aff1bcf8_4_k_cu_5ed525ad_2432666thrust24THRUST_300001_SM_1000_NS12placeholders2_1E,(_ZN41_INTERNAL_aff1bcf8_4_k_cu_5ed525ad_2432664cuda3std3__45__cpo5beginE - _ZN41_INTERNAL_aff1bcf8_4_k_cu_5ed525ad_2432666thrust24THRUST_300001_SM_1000_NS12placeholders2_1E)
_ZN41_INTERNAL_aff1bcf8_4_k_cu_5ed525ad_2432666thrust24THRUST_300001_SM_1000_NS12placeholders2_1E:
	.zero		1
	.type		_ZN41_INTERNAL_aff1bcf8_4_k_cu_5ed525ad_2432664cuda3std3__45__cpo5beginE,@object
	.size		_ZN41_INTERNAL_aff1bcf8_4_k_cu_5ed525ad_2432664cuda3std3__45__cpo5beginE,(_ZN41_INTERNAL_aff1bcf8_4_k_cu_5ed525ad_2432664cuda3std6ranges3__45__cpo5beginE - _ZN41_INTERNAL_aff1bcf8_4_k_cu_5ed525ad_2432664cuda3std3__45__cpo5beginE)
_ZN41_INTERNAL_aff1bcf8_4_k_cu_5ed525ad_2432664cuda3std3__45__cpo5beginE:
	.zero		1
	.type		_ZN41_INTERNAL_aff1bcf8_4_k_cu_5ed525ad_2432664cuda3std6ranges3__45__cpo5beginE,@object
	.size		_ZN41_INTERNAL_aff1bcf8_4_k_cu_5ed525ad_2432664cuda3std6ranges3__45__cpo5beginE,(_ZN41_INTERNAL_aff1bcf8_4_k_cu_5ed525ad_2432666thrust24THRUST_300001_SM_1000_NS12placeholders2_5E - _ZN41_INTERNAL_aff1bcf8_4_k_cu_5ed525ad_2432664cuda3std6ranges3__45__cpo5beginE)
_ZN41_INTERNAL_aff1bcf8_4_k_cu_5ed525ad_2432664cuda3std6ranges3__45__cpo5beginE:
	.zero		1
	.type		_ZN41_INTERNAL_aff1bcf8_4_k_cu_5ed525ad_2432666thrust24THRUST_300001_SM_1000_NS12placeholders2_5E,@object
	.size		_ZN41_INTERNAL_aff1bcf8_4_k_cu_5ed525ad_2432666thrust24THRUST_300001_SM_1000_NS12placeholders2_5E,(_ZN41_INTERNAL_aff1bcf8_4_k_cu_5ed525ad_2432664cuda3std3__45__cpo6rbeginE - _ZN41_INTERNAL_aff1bcf8_4_k_cu_5ed525ad_2432666thrust24THRUST_300001_SM_1000_NS12placeholders2_5E)
_ZN41_INTERNAL_aff1bcf8_4_k_cu_5ed525ad_2432666thrust24THRUST_300001_SM_1000_NS12placeholders2_5E:
	.zero		1
	.type		_ZN41_INTERNAL_aff1bcf8_4_k_cu_5ed525ad_2432664cuda3std3__45__cpo6rbeginE,@object
	.size		_ZN41_INTERNAL_aff1bcf8_4_k_cu_5ed525ad_2432664cuda3std3__45__cpo6rbeginE,(_ZN41_INTERNAL_aff1bcf8_4_k_cu_5ed525ad_2432664cuda3std6ranges3__45__cpo7advanceE - _ZN41_INTERNAL_aff1bcf8_4_k_cu_5ed525ad_2432664cuda3std3__45__cpo6rbeginE)
_ZN41_INTERNAL_aff1bcf8_4_k_cu_5ed525ad_2432664cuda3std3__45__cpo6rbeginE:
	.zero		1
	.type		_ZN41_INTERNAL_aff1bcf8_4_k_cu_5ed525ad_2432664cuda3std6ranges3__45__cpo7advanceE,@object
	.size		_ZN41_INTERNAL_aff1bcf8_4_k_cu_5ed525ad_2432664cuda3std6ranges3__45__cpo7advanceE,(_ZN41_INTERNAL_aff1bcf8_4_k_cu_5ed525ad_2432664cuda3std3__47nulloptE - _ZN41_INTERNAL_aff1bcf8_4_k_cu_5ed525ad_2432664cuda3std6ranges3__45__cpo7advanceE)
_ZN41_INTERNAL_aff1bcf8_4_k_cu_5ed525ad_2432664cuda3std6ranges3__45__cpo7advanceE:
	.zero		1
	.type		_ZN41_INTERNAL_aff1bcf8_4_k_cu_5ed525ad_2432664cuda3std3__47nulloptE,@object
	.size		_ZN41_INTERNAL_aff1bcf8_4_k_cu_5ed525ad_2432664cuda3std3__47nulloptE,(_ZN41_INTERNAL_aff1bcf8_4_k_cu_5ed525ad_2432664cuda3std6ranges3__45__cpo8distanceE - _ZN41_INTERNAL_aff1bcf8_4_k_cu_5ed525ad_2432664cuda3std3__47nulloptE)
_ZN41_INTERNAL_aff1bcf8_4_k_cu_5ed525ad_2432664cuda3std3__47nulloptE:
	.zero		1
	.type		_ZN41_INTERNAL_aff1bcf8_4_k_cu_5ed525ad_2432664cuda3std6ranges3__45__cpo8distanceE,@object
	.size		_ZN41_INTERNAL_aff1bcf8_4_k_cu_5ed525ad_2432664cuda3std6ranges3__45__cpo8distanceE,(_ZN41_INTERNAL_aff1bcf8_4_k_cu_5ed525ad_2432666thrust24THRUST_300001_SM_1000_NS12placeholders3_10E - _ZN41_INTERNAL_aff1bcf8_4_k_cu_5ed525ad_2432664cuda3std6ranges3__45__cpo8distanceE)
_ZN41_INTERNAL_aff1bcf8_4_k_cu_5ed525ad_2432664cuda3std6ranges3__45__cpo8distanceE:
	.zero		1
	.type		_ZN41_INTERNAL_aff1bcf8_4_k_cu_5ed525ad_2432666thrust24THRUST_300001_SM_1000_NS12placeholders3_10E,@object
	.size		_ZN41_INTERNAL_aff1bcf8_4_k_cu_5ed525ad_2432666thrust24THRUST_300001_SM_1000_NS12placeholders3_10E,(_ZN41_INTERNAL_aff1bcf8_4_k_cu_5ed525ad_2432664cuda3std3__419piecewise_constructE - _ZN41_INTERNAL_aff1bcf8_4_k_cu_5ed525ad_2432666thrust24THRUST_300001_SM_1000_NS12placeholders3_10E)
_ZN41_INTERNAL_aff1bcf8_4_k_cu_5ed525ad_2432666thrust24THRUST_300001_SM_1000_NS12placeholders3_10E:
	.zero		1
	.type		_ZN41_INTERNAL_aff1bcf8_4_k_cu_5ed525ad_2432664cuda3std3__419piecewise_constructE,@object
	.size		_ZN41_INTERNAL_aff1bcf8_4_k_cu_5ed525ad_2432664cuda3std3__419piecewise_constructE,(_ZN41_INTERNAL_aff1bcf8_4_k_cu_5ed525ad_2432664cuda3std6ranges3__45__cpo5cdataE - _ZN41_INTERNAL_aff1bcf8_4_k_cu_5ed525ad_2432664cuda3std3__419piecewise_constructE)
_ZN41_INTERNAL_aff1bcf8_4_k_cu_5ed525ad_2432664cuda3std3__419piecewise_constructE:
	.zero		1
	.type		_ZN41_INTERNAL_aff1bcf8_4_k_cu_5ed525ad_2432664cuda3std6ranges3__45__cpo5cdataE,@object
	.size		_ZN41_INTERNAL_aff1bcf8_4_k_cu_5ed525ad_2432664cuda3std6ranges3__45__cpo5cdataE,(_ZN41_INTERNAL_aff1bcf8_4_k_cu_5ed525ad_2432666thrust24THRUST_300001_SM_1000_NS12placeholders2_2E - _ZN41_INTERNAL_aff1bcf8_4_k_cu_5ed525ad_2432664cuda3std6ranges3__45__cpo5cdataE)
_ZN41_INTERNAL_aff1bcf8_4_k_cu_5ed525ad_2432664cuda3std6ranges3__45__cpo5cdataE:
	.zero		1
	.type		_ZN41_INTERNAL_aff1bcf8_4_k_cu_5ed525ad_2432666thrust24THRUST_300001_SM_1000_NS12placeholders2_2E,@object
	.size		_ZN41_INTERNAL_aff1bcf8_4_k_cu_5ed525ad_2432666thrust24THRUST_300001_SM_1000_NS12placeholders2_2E,(_ZN41_INTERNAL_aff1bcf8_4_k_cu_5ed525ad_2432664cuda3std3__45__cpo3endE - _ZN41_INTERNAL_aff1bcf8_4_k_cu_5ed525ad_2432666thrust24THRUST_300001_SM_1000_NS12placeholders2_2E)
_ZN41_INTERNAL_aff1bcf8_4_k_cu_5ed525ad_2432666thrust24THRUST_300001_SM_1000_NS12placeholders2_2E:
	.zero		1
	.type		_ZN41_INTERNAL_aff1bcf8_4_k_cu_5ed525ad_2432664cuda3std3__45__cpo3endE,@object
	.size		_ZN41_INTERNAL_aff1bcf8_4_k_cu_5ed525ad_2432664cuda3std3__45__cpo3endE,(_ZN41_INTERNAL_aff1bcf8_4_k_cu_5ed525ad_2432664cuda3std6ranges3__45__cpo3endE - _ZN41_INTERNAL_aff1bcf8_4_k_cu_5ed525ad_2432664cuda3std3__45__cpo3endE)
_ZN41_INTERNAL_aff1bcf8_4_k_cu_5ed525ad_2432664cuda3std3__45__cpo3endE:
	.zero		1
	.type		_ZN41_INTERNAL_aff1bcf8_4_k_cu_5ed525ad_2432664cuda3std6ranges3__45__cpo3endE,@object
	.size		_ZN41_INTERNAL_aff1bcf8_4_k_cu_5ed525ad_2432664cuda3std6ranges3__45__cpo3endE,(_ZN41_INTERNAL_aff1bcf8_4_k_cu_5ed525ad_2432666thrust24THRUST_300001_SM_1000_NS12placeholders2_6E - _ZN41_INTERNAL_aff1bcf8_4_k_cu_5ed525ad_2432664cuda3std6ranges3__45__cpo3endE)
_ZN41_INTERNAL_aff1bcf8_4_k_cu_5ed525ad_2432664cuda3std6ranges3__45__cpo3endE:
	.zero		1
	.type		_ZN41_INTERNAL_aff1bcf8_4_k_cu_5ed525ad_2432666thrust24THRUST_300001_SM_1000_NS12placeholders2_6E,@object
	.size		_ZN41_INTERNAL_aff1bcf8_4_k_cu_5ed525ad_2432666thrust24THRUST_300001_SM_1000_NS12placeholders2_6E,(_ZN41_INTERNAL_aff1bcf8_4_k_cu_5ed525ad_2432664cuda3std3__45__cpo4rendE - _ZN41_INTERNAL_aff1bcf8_4_k_cu_5ed525ad_2432666thrust24THRUST_300001_SM_1000_NS12placeholders2_6E)
_ZN41_INTERNAL_aff1bcf8_4_k_cu_5ed525ad_2432666thrust24THRUST_300001_SM_1000_NS12placeholders2_6E:
	.zero		1
	.type		_ZN41_INTERNAL_aff1bcf8_4_k_cu_5ed525ad_2432664cuda3std3__45__cpo4rendE,@object
	.size		_ZN41_INTERNAL_aff1bcf8_4_k_cu_5ed525ad_2432664cuda3std3__45__cpo4rendE,(_ZN41_INTERNAL_aff1bcf8_4_k_cu_5ed525ad_2432664cuda3std6ranges3__45__cpo9iter_swapE - _ZN41_INTERNAL_aff1bcf8_4_k_cu_5ed525ad_2432664cuda3std3__45__cpo4rendE)
_ZN41_INTERNAL_aff1bcf8_4_k_cu_5ed525ad_2432664cuda3std3__45__cpo4rendE:
	.zero		1
	.type		_ZN41_INTERNAL_aff1bcf8_4_k_cu_5ed525ad_2432664cuda3std6ranges3__45__cpo9iter_swapE,@object
	.size		_ZN41_INTERNAL_aff1bcf8_4_k_cu_5ed525ad_2432664cuda3std6ranges3__45__cpo9iter_swapE,(_ZN41_INTERNAL_aff1bcf8_4_k_cu_5ed525ad_2432664cuda3std3__48unexpectE - _ZN41_INTERNAL_aff1bcf8_4_k_cu_5ed525ad_2432664cuda3std6ranges3__45__cpo9iter_swapE)
_ZN41_INTERNAL_aff1bcf8_4_k_cu_5ed525ad_2432664cuda3std6ranges3__45__cpo9iter_swapE:
	.zero		1
	.type		_ZN41_INTERNAL_aff1bcf8_4_k_cu_5ed525ad_2432664cuda3std3__48unexpectE,@object
	.size		_ZN41_INTERNAL_aff1bcf8_4_k_cu_5ed525ad_2432664cuda3std3__48unexpectE,(_ZN41_INTERNAL_aff1bcf8_4_k_cu_5ed525ad_2432666thrust24THRUST_300001_SM_1000_NS8cuda_cub3parE - _ZN41_INTERNAL_aff1bcf8_4_k_cu_5ed525ad_2432664cuda3std3__48unexpectE)
_ZN41_INTERNAL_aff1bcf8_4_k_cu_5ed525ad_2432664cuda3std3__48unexpectE:
	.zero		1
	.type		_ZN41_INTERNAL_aff1bcf8_4_k_cu_5ed525ad_2432666thrust24THRUST_300001_SM_1000_NS8cuda_cub3parE,@object
	.size		_ZN41_INTERNAL_aff1bcf8_4_k_cu_5ed525ad_2432666thrust24THRUST_300001_SM_1000_NS8cuda_cub3parE,(_ZN41_INTERNAL_aff1bcf8_4_k_cu_5ed525ad_2432666thrust24THRUST_300001_SM_1000_NS12placeholders2_4E - _ZN41_INTERNAL_aff1bcf8_4_k_cu_5ed525ad_2432666thrust24THRUST_300001_SM_1000_NS8cuda_cub3parE)
_ZN41_INTERNAL_aff1bcf8_4_k_cu_5ed525ad_2432666thrust24THRUST_300001_SM_1000_NS8cuda_cub3parE:
	.zero		1
	.type		_ZN41_INTERNAL_aff1bcf8_4_k_cu_5ed525ad_2432666thrust24THRUST_300001_SM_1000_NS12placeholders2_4E,@object
	.size		_ZN41_INTERNAL_aff1bcf8_4_k_cu_5ed525ad_2432666thrust24THRUST_300001_SM_1000_NS12placeholders2_4E,(_ZN41_INTERNAL_aff1bcf8_4_k_cu_5ed525ad_2432664cuda3std3__45__cpo4cendE - _ZN41_INTERNAL_aff1bcf8_4_k_cu_5ed525ad_2432666thrust24THRUST_300001_SM_1000_NS12placeholders2_4E)
_ZN41_INTERNAL_aff1bcf8_4_k_cu_5ed525ad_2432666thrust24THRUST_300001_SM_1000_NS12placeholders2_4E:
	.zero		1
	.type		_ZN41_INTERNAL_aff1bcf8_4_k_cu_5ed525ad_2432664cuda3std3__45__cpo4cendE,@object
	.size		_ZN41_INTERNAL_aff1bcf8_4_k_cu_5ed525ad_2432664cuda3std3__45__cpo4cendE,(_ZN41_INTERNAL_aff1bcf8_4_k_cu_5ed525ad_2432664cuda3std6ranges3__45__cpo4cendE - _ZN41_INTERNAL_aff1bcf8_4_k_cu_5ed525ad_2432664cuda3std3__45__cpo4cendE)
_ZN41_INTERNAL_aff1bcf8_4_k_cu_5ed525ad_2432664cuda3std3__45__cpo4cendE:
	.zero		1
	.type		_ZN41_INTERNAL_aff1bcf8_4_k_cu_5ed525ad_2432664cuda3std6ranges3__45__cpo4cendE,@object
	.size		_ZN41_INTERNAL_aff1bcf8_4_k_cu_5ed525ad_2432664cuda3std6ranges3__45__cpo4cendE,(_ZN41_INTERNAL_aff1bcf8_4_k_cu_5ed525ad_2432664cuda3std3__420unreachable_sentinelE - _ZN41_INTERNAL_aff1bcf8_4_k_cu_5ed525ad_2432664cuda3std6ranges3__45__cpo4cendE)
_ZN41_INTERNAL_aff1bcf8_4_k_cu_5ed525ad_2432664cuda3std6ranges3__45__cpo4cendE:
	.zero		1
	.type		_ZN41_INTERNAL_aff1bcf8_4_k_cu_5ed525ad_2432664cuda3std3__420unreachable_sentinelE,@object
	.size		_ZN41_INTERNAL_aff1bcf8_4_k_cu_5ed525ad_2432664cuda3std3__420unreachable_sentinelE,(_ZN41_INTERNAL_aff1bcf8_4_k_cu_5ed525ad_2432664cuda3std6ranges3__45__cpo5ssizeE - _ZN41_INTERNAL_aff1bcf8_4_k_cu_5ed525ad_2432664cuda3std3__420unreachable_sentinelE)
_ZN41_INTERNAL_aff1bcf8_4_k_cu_5ed525ad_2432664cuda3std3__420unreachable_sentinelE:
	.zero		1
	.type		_ZN41_INTERNAL_aff1bcf8_4_k_cu_5ed525ad_2432664cuda3std6ranges3__45__cpo5ssizeE,@object
	.size		_ZN41_INTERNAL_aff1bcf8_4_k_cu_5ed525ad_2432664cuda3std6ranges3__45__cpo5ssizeE,(_ZN41_INTERNAL_aff1bcf8_4_k_cu_5ed525ad_2432666thrust24THRUST_300001_SM_1000_NS12placeholders2_8E - _ZN41_INTERNAL_aff1bcf8_4_k_cu_5ed525ad_2432664cuda3std6ranges3__45__cpo5ssizeE)
_ZN41_INTERNAL_aff1bcf8_4_k_cu_5ed525ad_2432664cuda3std6ranges3__45__cpo5ssizeE:
	.zero		1
	.type		_ZN41_INTERNAL_aff1bcf8_4_k_cu_5ed525ad_2432666thrust24THRUST_300001_SM_1000_NS12placeholders2_8E,@object
	.size		_ZN41_INTERNAL_aff1bcf8_4_k_cu_5ed525ad_2432666thrust24THRUST_300001_SM_1000_NS12placeholders2_8E,(_ZN41_INTERNAL_aff1bcf8_4_k_cu_5ed525ad_2432664cuda3std3__45__cpo5crendE - _ZN41_INTERNAL_aff1bcf8_4_k_cu_5ed525ad_2432666thrust24THRUST_300001_SM_1000_NS12placeholders2_8E)
_ZN41_INTERNAL_aff1bcf8_4_k_cu_5ed525ad_2432666thrust24THRUST_300001_SM_1000_NS12placeholders2_8E:
	.zero		1
	.type		_ZN41_INTERNAL_aff1bcf8_4_k_cu_5ed525ad_2432664cuda3std3__45__cpo5crendE,@object
	.size		_ZN41_INTERNAL_aff1bcf8_4_k_cu_5ed525ad_2432664cuda3std3__45__cpo5crendE,(_ZN41_INTERNAL_aff1bcf8_4_k_cu_5ed525ad_2432664cuda3std6ranges3__45__cpo4prevE - _ZN41_INTERNAL_aff1bcf8_4_k_cu_5ed525ad_2432664cuda3std3__45__cpo5crendE)
_ZN41_INTERNAL_aff1bcf8_4_k_cu_5ed525ad_2432664cuda3std3__45__cpo5crendE:
	.zero		1
	.type		_ZN41_INTERNAL_aff1bcf8_4_k_cu_5ed525ad_2432664cuda3std6ranges3__45__cpo4prevE,@object
	.size		_ZN41_INTERNAL_aff1bcf8_4_k_cu_5ed525ad_2432664cuda3std6ranges3__45__cpo4prevE,(_ZN41_INTERNAL_aff1bcf8_4_k_cu_5ed525ad_2432664cuda3std6ranges3__45__cpo9iter_moveE - _ZN41_INTERNAL_aff1bcf8_4_k_cu_5ed525ad_2432664cuda3std6ranges3__45__cpo4prevE)
_ZN41_INTERNAL_aff1bcf8_4_k_cu_5ed525ad_2432664cuda3std6ranges3__45__cpo4prevE:
	.zero		1
	.type		_ZN41_INTERNAL_aff1bcf8_4_k_cu_5ed525ad_2432664cuda3std6ranges3__45__cpo9iter_moveE,@object
	.size		_ZN41_INTERNAL_aff1bcf8_4_k_cu_5ed525ad_2432664cuda3std6ranges3__45__cpo9iter_moveE,(_ZN41_INTERNAL_aff1bcf8_4_k_cu_5ed525ad_2432666thrust24THRUST_300001_SM_1000_NS6system6detail10sequential3seqE - _ZN41_INTERNAL_aff1bcf8_4_k_cu_5ed525ad_2432664cuda3std6ranges3__45__cpo9iter_moveE)
_ZN41_INTERNAL_aff1bcf8_4_k_cu_5ed525ad_2432664cuda3std6ranges3__45__cpo9iter_moveE:
	.zero		1
	.type		_ZN41_INTERNAL_aff1bcf8_4_k_cu_5ed525ad_2432666thrust24THRUST_300001_SM_1000_NS6system6detail10sequential3seqE,@object
	.size		_ZN41_INTERNAL_aff1bcf8_4_k_cu_5ed525ad_2432666thrust24THRUST_300001_SM_1000_NS6system6detail10sequential3seqE,(.L_31 - _ZN41_INTERNAL_aff1bcf8_4_k_cu_5ed525ad_2432666thrust24THRUST_300001_SM_1000_NS6system6detail10sequential3seqE)
_ZN41_INTERNAL_aff1bcf8_4_k_cu_5ed525ad_2432666thrust24THRUST_300001_SM_1000_NS6system6detail10sequential3seqE:
	.zero		1
.L_31:


//--------------------- .nv.constant0._ZN3cub18CUB_300001_SM_10006detail11EmptyKernelIvEEvv --------------------------
	.section	.nv.constant0._ZN3cub18CUB_300001_SM_10006detail11EmptyKernelIvEEvv,"a",@progbits
	.sectionflags	@""
	.align	4
.nv.constant0._ZN3cub18CUB_300001_SM_10006detail11EmptyKernelIvEEvv:
	.zero		896


//--------------------- SYMBOLS --------------------------

	.type		.nv.reservedSmem.offset0,@object
	.size		.nv.reservedSmem.offset0,0x4
